//
// Generated by NVIDIA NVVM Compiler
//
// Compiler Build ID: CL-36424714
// Cuda compilation tools, release 13.0, V13.0.88
// Based on NVVM 20.0.0
//

.version 9.0
.target sm_100
.address_size 64


.entry _Z10BS_marshalPfiiPl(
	.param .u64 .ptr .align 1 _Z10BS_marshalPfiiPl_param_0,
	.param .u32 _Z10BS_marshalPfiiPl_param_1,
	.param .u32 _Z10BS_marshalPfiiPl_param_2,
	.param .u64 .ptr .align 1 _Z10BS_marshalPfiiPl_param_3
)
{
	.reg .b32 	%r<10>;
	.reg .b32 	%f<2>;
	.reg .b64 	%rd<9>;

	ld.param.u64 	%rd1, [_Z10BS_marshalPfiiPl_param_0];
	ld.param.u32 	%r1, [_Z10BS_marshalPfiiPl_param_1];
	ld.param.u32 	%r2, [_Z10BS_marshalPfiiPl_param_2];
	cvta.to.global.u64 	%rd2, %rd1;
	mov.u32 	%r3, %tid.x;
	mov.u32 	%r4, %tid.y;
	mov.u32 	%r5, %ctaid.x;
	mul.lo.s32 	%r6, %r1, %r5;
	mul.lo.s32 	%r7, %r6, %r2;
	mul.wide.s32 	%rd3, %r7, 4;
	add.s64 	%rd4, %rd2, %rd3;
	mad.lo.s32 	%r8, %r2, %r4, %r3;
	mul.wide.s32 	%rd5, %r8, 4;
	add.s64 	%rd6, %rd4, %rd5;
	ld.global.f32 	%f1, [%rd6];
	bar.sync 	0;
	membar.gl;
	mad.lo.s32 	%r9, %r1, %r3, %r4;
	mul.wide.s32 	%rd7, %r9, 4;
	add.s64 	%rd8, %rd4, %rd7;
	st.global.f32 	[%rd8], %f1;
	ret;

}


// ===== COMPILED SASS (sm_100) =====

	.target	sm_100

	.elftype	@"ET_EXEC"


//--------------------- .note.nv.tkinfo           --------------------------
	.section	.note.nv.tkinfo,"",@"SHT_NOTE"
	.sectionflags	@"SHF_NOTE_NV_TKINFO"
	.tkinfo
        /*0018*/ 	.word	0x00000002
        /*0030*/ 	.string	""
        /*0030*/ 	.string	"ptxas"
        /*0030*/ 	.string	"Cuda compilation tools, release 13.0, V13.0.88"
        /*0030*/ 	.string	"Build cuda_13.0.r13.0/compiler.36424714_0"
        /*0030*/ 	.string	"-arch sm_100 -m 64 "



//--------------------- .note.nv.cuinfo           --------------------------
	.section	.note.nv.cuinfo,"",@"SHT_NOTE"
	.sectionflags	@"SHF_NOTE_NV_CUINFO"
        /*0018*/ 	.short	0x0002
        /*001a*/ 	.short	0x0064
        /*001c*/ 	.short	0x0082
	.zero		2


//--------------------- .nv.info                  --------------------------
	.section	.nv.info,"",@"SHT_CUDA_INFO"
	.align	4


	//----- nvinfo : EIATTR_REGCOUNT
	.align		4
        /*0000*/ 	.byte	0x04, 0x2f
        /*0002*/ 	.short	(.L_1 - .L_0)
	.align		4
.L_0:
        /*0004*/ 	.word	index@(_Z10BS_marshalPfiiPl)
        /*0008*/ 	.word	0x0000000c


	//----- nvinfo : EIATTR_FRAME_SIZE
	.align		4
.L_1:
        /*000c*/ 	.byte	0x04, 0x11
        /*000e*/ 	.short	(.L_3 - .L_2)
	.align		4
.L_2:
        /*0010*/ 	.word	index@(_Z10BS_marshalPfiiPl)
        /*0014*/ 	.word	0x00000000


	//----- nvinfo : EIATTR_MIN_STACK_SIZE
	.align		4
.L_3:
        /*0018*/ 	.byte	0x04, 0x12
        /*001a*/ 	.short	(.L_5 - .L_4)
	.align		4
.L_4:
        /*001c*/ 	.word	index@(_Z10BS_marshalPfiiPl)
        /*0020*/ 	.word	0x00000000
.L_5:


//--------------------- .nv.compat                --------------------------
	.section	.nv.compat,"",@"SHT_CUDA_COMPAT_INFO"
	.align	4
        /*0000*/ 	.byte	0x02, 0x09, 0x00, 0x00, 0x02, 0x02, 0x01, 0x00, 0x02, 0x05, 0x05, 0x00, 0x03, 0x07, 0x01, 0x01
        /*0010*/ 	.byte	0x02, 0x03, 0x00, 0x00, 0x02, 0x06, 0x01, 0x00, 0x04, 0x0b, 0x08, 0x00, 0x09, 0x00, 0x00, 0x00
        /*0020*/ 	.byte	0x00, 0x00, 0x00, 0x00


//--------------------- .nv.info._Z10BS_marshalPfiiPl --------------------------
	.section	.nv.info._Z10BS_marshalPfiiPl,"",@"SHT_CUDA_INFO"
	.sectionflags	@""
	.align	4


	//----- nvinfo : EIATTR_CUDA_API_VERSION
	.align		4
        /*0000*/ 	.byte	0x04, 0x37
        /*0002*/ 	.short	(.L_7 - .L_6)
.L_6:
        /*0004*/ 	.word	0x00000082


	//----- nvinfo : EIATTR_KPARAM_INFO
	.align		4
.L_7:
        /*0008*/ 	.byte	0x04, 0x17
        /*000a*/ 	.short	(.L_9 - .L_8)
.L_8:
        /*000c*/ 	.word	0x00000000
        /*0010*/ 	.short	0x0003
        /*0012*/ 	.short	0x0010
        /*0014*/ 	.byte	0x00, 0xf5, 0x21, 0x00


	//----- nvinfo : EIATTR_KPARAM_INFO
	.align		4
.L_9:
        /*0018*/ 	.byte	0x04, 0x17
        /*001a*/ 	.short	(.L_11 - .L_10)
.L_10:
        /*001c*/ 	.word	0x00000000
        /*0020*/ 	.short	0x0002
        /*0022*/ 	.short	0x000c
        /*0024*/ 	.byte	0x00, 0xf0, 0x11, 0x00


	//----- nvinfo : EIATTR_KPARAM_INFO
	.align		4
.L_11:
        /*0028*/ 	.byte	0x04, 0x17
        /*002a*/ 	.short	(.L_13 - .L_12)
.L_12:
        /*002c*/ 	.word	0x00000000
        /*0030*/ 	.short	0x0001
        /*0032*/ 	.short	0x0008
        /*0034*/ 	.byte	0x00, 0xf0, 0x11, 0x00


	//----- nvinfo : EIATTR_KPARAM_INFO
	.align		4
.L_13:
        /*0038*/ 	.byte	0x04, 0x17
        /*003a*/ 	.short	(.L_15 - .L_14)
.L_14:
        /*003c*/ 	.word	0x00000000
        /*0040*/ 	.short	0x0000
        /*0042*/ 	.short	0x0000
        /*0044*/ 	.byte	0x00, 0xf5, 0x21, 0x00


	//----- nvinfo : EIATTR_SPARSE_MMA_MASK
	.align		4
.L_15:
        /*0048*/ 	.byte	0x03, 0x50
        /*004a*/ 	.short	0x0000


	//----- nvinfo : EIATTR_MAXREG_COUNT
	.align		4
        /*004c*/ 	.byte	0x03, 0x1b
        /*004e*/ 	.short	0x00ff


	//----- nvinfo : EIATTR_NUM_BARRIERS
	.align		4
        /*0050*/ 	.byte	0x02, 0x4c
        /*0052*/ 	.byte	0x01
	.zero		1


	//----- nvinfo : EIATTR_MERCURY_ISA_VERSION
	.align		4
        /*0054*/ 	.byte	0x03, 0x5f
        /*0056*/ 	.short	0x0101


	//----- nvinfo : EIATTR_VRC_CTA_INIT_COUNT
	.align		4
        /*0058*/ 	.byte	0x02, 0x4a
	.zero		1
	.zero		1


	//----- nvinfo : EIATTR_EXIT_INSTR_OFFSETS
	.align		4
        /*005c*/ 	.byte	0x04, 0x1c
        /*005e*/ 	.short	(.L_17 - .L_16)


	//   ....[0]....
.L_16:
        /*0060*/ 	.word	0x00000150


	//----- nvinfo : EIATTR_CBANK_PARAM_SIZE
	.align		4
.L_17:
        /*0064*/ 	.byte	0x03, 0x19
        /*0066*/ 	.short	0x0018


	//----- nvinfo : EIATTR_PARAM_CBANK
	.align		4
        /*0068*/ 	.byte	0x04, 0x0a
        /*006a*/ 	.short	(.L_19 - .L_18)
	.align		4
.L_18:
        /*006c*/ 	.word	index@(.nv.constant0._Z10BS_marshalPfiiPl)
        /*0070*/ 	.short	0x0380
        /*0072*/ 	.short	0x0018


	//----- nvinfo : EIATTR_SW_WAR
	.align		4
.L_19:
        /*0074*/ 	.byte	0x04, 0x36
        /*0076*/ 	.short	(.L_21 - .L_20)
.L_20:
        /*0078*/ 	.word	0x00000008
.L_21:


//--------------------- .nv.callgraph             --------------------------
	.section	.nv.callgraph,"",@"SHT_CUDA_CALLGRAPH"
	.align	4
	.sectionentsize	8
	.align		4
        /*0000*/ 	.word	0x00000000
	.align		4
        /*0004*/ 	.word	0xffffffff
	.align		4
        /*0008*/ 	.word	0x00000000
	.align		4
        /*000c*/ 	.word	0xfffffffe
	.align		4
        /*0010*/ 	.word	0x00000000
	.align		4
        /*0014*/ 	.word	0xfffffffd
	.align		4
        /*0018*/ 	.word	0x00000000
	.align		4
        /*001c*/ 	.word	0xfffffffc


//--------------------- .text._Z10BS_marshalPfiiPl --------------------------
	.section	.text._Z10BS_marshalPfiiPl,"ax",@progbits
	.align	128
.text._Z10BS_marshalPfiiPl:
        .type           _Z10BS_marshalPfiiPl,@function
        .size           _Z10BS_marshalPfiiPl,(.L_x_1 - _Z10BS_marshalPfiiPl)
        .other          _Z10BS_marshalPfiiPl,@"STO_CUDA_ENTRY STV_DEFAULT"
_Z10BS_marshalPfiiPl:
[----:B------:R-:W-:Y:S08]  /*0000*/  LDC R1, c[0x0][0x37c] ;  /* 0x0000df00ff017b82 */ /* 0x000ff00000000800 */
[----:B------:R-:W0:Y:S01]  /*0010*/  S2UR UR4, SR_CTAID.X ;  /* 0x00000000000479c3 */ /* 0x000e220000002500 */
[----:B------:R-:W1:Y:S01]  /*0020*/  S2R R7, SR_TID.X ;  /* 0x0000000000077919 */ /* 0x000e620000002100 */
[----:B------:R-:W1:Y:S06]  /*0030*/  S2R R6, SR_TID.Y ;  /* 0x0000000000067919 */ /* 0x000e6c0000002200 */
[----:B------:R-:W0:Y:S08]  /*0040*/  LDC.64 R8, c[0x0][0x388] ;  /* 0x0000e200ff087b82 */ /* 0x000e300000000a00 */
[----:B------:R-:W2:Y:S01]  /*0050*/  LDC.64 R2, c[0x0][0x380] ;  /* 0x0000e000ff027b82 */ /* 0x000ea20000000a00 */
[----:B0-----:R-:W-:Y:S01]  /*0060*/  IMAD R0, R8, UR4, RZ ;  /* 0x0000000408007c24 */ /* 0x001fe2000f8e02ff */
[----:B------:R-:W0:Y:S03]  /*0070*/  LDCU.64 UR4, c[0x0][0x358] ;  /* 0x00006b00ff0477ac */ /* 0x000e260008000a00 */
[----:B------:R-:W-:-:S04]  /*0080*/  IMAD R5, R0, R9, RZ ;  /* 0x0000000900057224 */ /* 0x000fc800078e02ff */
[----:B--2---:R-:W-:-:S04]  /*0090*/  IMAD.WIDE R2, R5, 0x4, R2 ;  /* 0x0000000405027825 */ /* 0x004fc800078e0202 */
[----:B-1----:R-:W-:-:S04]  /*00a0*/  IMAD R5, R6, R9, R7 ;  /* 0x0000000906057224 */ /* 0x002fc800078e0207 */
[----:B------:R-:W-:-:S06]  /*00b0*/  IMAD.WIDE R4, R5, 0x4, R2 ;  /* 0x0000000405047825 */ /* 0x000fcc00078e0202 */
[----:B0-----:R-:W2:Y:S01]  /*00c0*/  LDG.E R5, desc[UR4][R4.64] ;  /* 0x0000000404057981 */ /* 0x001ea2000c1e1900 */
[----:B------:R-:W-:-:S04]  /*00d0*/  IMAD R7, R7, R8, R6 ;  /* 0x0000000807077224 */ /* 0x000fc800078e0206 */
[----:B------:R-:W-:Y:S01]  /*00e0*/  IMAD.WIDE R2, R7, 0x4, R2 ;  /* 0x0000000407027825 */ /* 0x000fe200078e0202 */
[----:B------:R-:W-:Y:S06]  /*00f0*/  BAR.SYNC.DEFER_BLOCKING 0x0 ;  /* 0x0000000000007b1d */ /* 0x000fec0000010000 */
[----:B------:R-:W-:Y:S06]  /*0100*/  MEMBAR.SC.GPU ;  /* 0x0000000000007992 */ /* 0x000fec0000002000 */
[----:B------:R-:W-:-:S00]  /*0110*/  ERRBAR ;  /* 0x00000000000079ab */ /* 0x000fc00000000000 */
[----:B------:R-:W-:Y:S06]  /*0120*/  CGAERRBAR ;  /* 0x00000000000075ab */ /* 0x000fec0000000000 */
[----:B------:R-:W-:Y:S04]  /*0130*/  CCTL.IVALL ;  /* 0x00000000ff00798f */ /* 0x000fe80002000000 */
[----:B--2---:R-:W-:Y:S01]  /*0140*/  STG.E desc[UR4][R2.64], R5 ;  /* 0x0000000502007986 */ /* 0x004fe2000c101904 */
[----:B------:R-:W-:Y:S05]  /*0150*/  EXIT ;  /* 0x000000000000794d */ /* 0x000fea0003800000 */
.L_x_0:
[----:B------:R-:W-:-:S00]  /*0160*/  BRA `(.L_x_0) ;  /* 0xfffffffc00fc7947 */ /* 0x000fc0000383ffff */
[----:B------:R-:W-:-:S00]  /*0170*/  NOP ;  /* 0x0000000000007918 */ /* 0x000fc00000000000 */
        /* <DEDUP_REMOVED lines=8> */
.L_x_1:


//--------------------- .nv.shared.reserved.0     --------------------------
	.section	.nv.shared.reserved.0,"aw",@nobits
	.weak		__nv_reservedSMEM_offset_0_alias
	.size		__nv_reservedSMEM_offset_0_alias, 0, 64
	.other		__nv_reservedSMEM_offset_0_alias,@"STO_CUDA_RESERVED_SHARED STV_DEFAULT"
__nv_reservedSMEM_offset_0_alias:
	.zero		0
	.zero		64


//--------------------- .nv.constant0._Z10BS_marshalPfiiPl --------------------------
	.section	.nv.constant0._Z10BS_marshalPfiiPl,"a",@progbits
	.sectionflags	@""
	.align	4
.nv.constant0._Z10BS_marshalPfiiPl:
	.zero		920


//--------------------- SYMBOLS --------------------------

	.type		.nv.reservedSmem.offset0,@object
	.size		.nv.reservedSmem.offset0,0x4
